//
// Generated by NVIDIA NVVM Compiler
//
// Compiler Build ID: CL-36424714
// Cuda compilation tools, release 13.0, V13.0.88
// Based on NVVM 20.0.0
//

.version 9.0
.target sm_100
.address_size 64

	// .globl	_Z9vectorAddPKfS0_Pfi

.visible .entry _Z9vectorAddPKfS0_Pfi(
	.param .u64 .ptr .align 1 _Z9vectorAddPKfS0_Pfi_param_0,
	.param .u64 .ptr .align 1 _Z9vectorAddPKfS0_Pfi_param_1,
	.param .u64 .ptr .align 1 _Z9vectorAddPKfS0_Pfi_param_2,
	.param .u32 _Z9vectorAddPKfS0_Pfi_param_3
)
{
	.reg .b32 	%r<2>;
	.reg .b32 	%f<4>;
	.reg .b64 	%rd<11>;

	ld.param.u64 	%rd1, [_Z9vectorAddPKfS0_Pfi_param_0];
	ld.param.u64 	%rd2, [_Z9vectorAddPKfS0_Pfi_param_1];
	ld.param.u64 	%rd3, [_Z9vectorAddPKfS0_Pfi_param_2];
	cvta.to.global.u64 	%rd4, %rd3;
	cvta.to.global.u64 	%rd5, %rd2;
	cvta.to.global.u64 	%rd6, %rd1;
	mov.u32 	%r1, %tid.x;
	mul.wide.u32 	%rd7, %r1, 4;
	add.s64 	%rd8, %rd6, %rd7;
	ld.global.f32 	%f1, [%rd8];
	add.s64 	%rd9, %rd5, %rd7;
	ld.global.f32 	%f2, [%rd9];
	add.f32 	%f3, %f1, %f2;
	add.s64 	%rd10, %rd4, %rd7;
	st.global.f32 	[%rd10], %f3;
	ret;

}


// ===== COMPILED SASS (sm_100) =====

	.target	sm_100

	.elftype	@"ET_EXEC"


//--------------------- .note.nv.tkinfo           --------------------------
	.section	.note.nv.tkinfo,"",@"SHT_NOTE"
	.sectionflags	@"SHF_NOTE_NV_TKINFO"
	.tkinfo
        /*0018*/ 	.word	0x00000002
        /*0030*/ 	.string	""
        /*0030*/ 	.string	"ptxas"
        /*0030*/ 	.string	"Cuda compilation tools, release 13.0, V13.0.88"
        /*0030*/ 	.string	"Build cuda_13.0.r13.0/compiler.36424714_0"
        /*0030*/ 	.string	"-arch sm_100 -m 64 "



//--------------------- .note.nv.cuinfo           --------------------------
	.section	.note.nv.cuinfo,"",@"SHT_NOTE"
	.sectionflags	@"SHF_NOTE_NV_CUINFO"
        /*0018*/ 	.short	0x0002
        /*001a*/ 	.short	0x0064
        /*001c*/ 	.short	0x0082
	.zero		2


//--------------------- .nv.info                  --------------------------
	.section	.nv.info,"",@"SHT_CUDA_INFO"
	.align	4


	//----- nvinfo : EIATTR_REGCOUNT
	.align		4
        /*0000*/ 	.byte	0x04, 0x2f
        /*0002*/ 	.short	(.L_1 - .L_0)
	.align		4
.L_0:
        /*0004*/ 	.word	index@(_Z9vectorAddPKfS0_Pfi)
        /*0008*/ 	.word	0x0000000c


	//----- nvinfo : EIATTR_FRAME_SIZE
	.align		4
.L_1:
        /*000c*/ 	.byte	0x04, 0x11
        /*000e*/ 	.short	(.L_3 - .L_2)
	.align		4
.L_2:
        /*0010*/ 	.word	index@(_Z9vectorAddPKfS0_Pfi)
        /*0014*/ 	.word	0x00000000


	//----- nvinfo : EIATTR_MIN_STACK_SIZE
	.align		4
.L_3:
        /*0018*/ 	.byte	0x04, 0x12
        /*001a*/ 	.short	(.L_5 - .L_4)
	.align		4
.L_4:
        /*001c*/ 	.word	index@(_Z9vectorAddPKfS0_Pfi)
        /*0020*/ 	.word	0x00000000
.L_5:


//--------------------- .nv.compat                --------------------------
	.section	.nv.compat,"",@"SHT_CUDA_COMPAT_INFO"
	.align	4
        /*0000*/ 	.byte	0x02, 0x09, 0x00, 0x00, 0x02, 0x02, 0x01, 0x00, 0x02, 0x05, 0x05, 0x00, 0x03, 0x07, 0x01, 0x01
        /*0010*/ 	.byte	0x02, 0x03, 0x00, 0x00, 0x02, 0x06, 0x01, 0x00, 0x04, 0x0b, 0x08, 0x00, 0x09, 0x00, 0x00, 0x00
        /*0020*/ 	.byte	0x00, 0x00, 0x00, 0x00


//--------------------- .nv.info._Z9vectorAddPKfS0_Pfi --------------------------
	.section	.nv.info._Z9vectorAddPKfS0_Pfi,"",@"SHT_CUDA_INFO"
	.sectionflags	@""
	.align	4


	//----- nvinfo : EIATTR_CUDA_API_VERSION
	.align		4
        /*0000*/ 	.byte	0x04, 0x37
        /*0002*/ 	.short	(.L_7 - .L_6)
.L_6:
        /*0004*/ 	.word	0x00000082


	//----- nvinfo : EIATTR_KPARAM_INFO
	.align		4
.L_7:
        /*0008*/ 	.byte	0x04, 0x17
        /*000a*/ 	.short	(.L_9 - .L_8)
.L_8:
        /*000c*/ 	.word	0x00000000
        /*0010*/ 	.short	0x0003
        /*0012*/ 	.short	0x0018
        /*0014*/ 	.byte	0x00, 0xf0, 0x11, 0x00


	//----- nvinfo : EIATTR_KPARAM_INFO
	.align		4
.L_9:
        /*0018*/ 	.byte	0x04, 0x17
        /*001a*/ 	.short	(.L_11 - .L_10)
.L_10:
        /*001c*/ 	.word	0x00000000
        /*0020*/ 	.short	0x0002
        /*0022*/ 	.short	0x0010
        /*0024*/ 	.byte	0x00, 0xf5, 0x21, 0x00


	//----- nvinfo : EIATTR_KPARAM_INFO
	.align		4
.L_11:
        /*0028*/ 	.byte	0x04, 0x17
        /*002a*/ 	.short	(.L_13 - .L_12)
.L_12:
        /*002c*/ 	.word	0x00000000
        /*0030*/ 	.short	0x0001
        /*0032*/ 	.short	0x0008
        /*0034*/ 	.byte	0x00, 0xf5, 0x21, 0x00


	//----- nvinfo : EIATTR_KPARAM_INFO
	.align		4
.L_13:
        /*0038*/ 	.byte	0x04, 0x17
        /*003a*/ 	.short	(.L_15 - .L_14)
.L_14:
        /*003c*/ 	.word	0x00000000
        /*0040*/ 	.short	0x0000
        /*0042*/ 	.short	0x0000
        /*0044*/ 	.byte	0x00, 0xf5, 0x21, 0x00


	//----- nvinfo : EIATTR_SPARSE_MMA_MASK
	.align		4
.L_15:
        /*0048*/ 	.byte	0x03, 0x50
        /*004a*/ 	.short	0x0000


	//----- nvinfo : EIATTR_MAXREG_COUNT
	.align		4
        /*004c*/ 	.byte	0x03, 0x1b
        /*004e*/ 	.short	0x00ff


	//----- nvinfo : EIATTR_MERCURY_ISA_VERSION
	.align		4
        /*0050*/ 	.byte	0x03, 0x5f
        /*0052*/ 	.short	0x0101


	//----- nvinfo : EIATTR_VRC_CTA_INIT_COUNT
	.align		4
        /*0054*/ 	.byte	0x02, 0x4a
	.zero		1
	.zero		1


	//----- nvinfo : EIATTR_EXIT_INSTR_OFFSETS
	.align		4
        /*0058*/ 	.byte	0x04, 0x1c
        /*005a*/ 	.short	(.L_17 - .L_16)


	//   ....[0]....
.L_16:
        /*005c*/ 	.word	0x000000d0


	//----- nvinfo : EIATTR_CBANK_PARAM_SIZE
	.align		4
.L_17:
        /*0060*/ 	.byte	0x03, 0x19
        /*0062*/ 	.short	0x001c


	//----- nvinfo : EIATTR_PARAM_CBANK
	.align		4
        /*0064*/ 	.byte	0x04, 0x0a
        /*0066*/ 	.short	(.L_19 - .L_18)
	.align		4
.L_18:
        /*0068*/ 	.word	index@(.nv.constant0._Z9vectorAddPKfS0_Pfi)
        /*006c*/ 	.short	0x0380
        /*006e*/ 	.short	0x001c


	//----- nvinfo : EIATTR_SW_WAR
	.align		4
.L_19:
        /*0070*/ 	.byte	0x04, 0x36
        /*0072*/ 	.short	(.L_21 - .L_20)
.L_20:
        /*0074*/ 	.word	0x00000008
.L_21:


//--------------------- .nv.callgraph             --------------------------
	.section	.nv.callgraph,"",@"SHT_CUDA_CALLGRAPH"
	.align	4
	.sectionentsize	8
	.align		4
        /*0000*/ 	.word	0x00000000
	.align		4
        /*0004*/ 	.word	0xffffffff
	.align		4
        /*0008*/ 	.word	0x00000000
	.align		4
        /*000c*/ 	.word	0xfffffffe
	.align		4
        /*0010*/ 	.word	0x00000000
	.align		4
        /*0014*/ 	.word	0xfffffffd
	.align		4
        /*0018*/ 	.word	0x00000000
	.align		4
        /*001c*/ 	.word	0xfffffffc


//--------------------- .text._Z9vectorAddPKfS0_Pfi --------------------------
	.section	.text._Z9vectorAddPKfS0_Pfi,"ax",@progbits
	.align	128
        .global         _Z9vectorAddPKfS0_Pfi
        .type           _Z9vectorAddPKfS0_Pfi,@function
        .size           _Z9vectorAddPKfS0_Pfi,(.L_x_1 - _Z9vectorAddPKfS0_Pfi)
        .other          _Z9vectorAddPKfS0_Pfi,@"STO_CUDA_ENTRY STV_DEFAULT"
_Z9vectorAddPKfS0_Pfi:
.text._Z9vectorAddPKfS0_Pfi:
[----:B------:R-:W-:Y:S01]  /*0000*/  LDC R1, c[0x0][0x37c] ;  /* 0x0000df00ff017b82 */ /* 0x000fe20000000800 */
[----:B------:R-:W0:Y:S07]  /*0010*/  S2R R9, SR_TID.X ;  /* 0x0000000000097919 */ /* 0x000e2e0000002100 */
[----:B------:R-:W0:Y:S01]  /*0020*/  LDC.64 R2, c[0x0][0x380] ;  /* 0x0000e000ff027b82 */ /* 0x000e220000000a00 */
[----:B------:R-:W1:Y:S07]  /*0030*/  LDCU.64 UR4, c[0x0][0x358] ;  /* 0x00006b00ff0477ac */ /* 0x000e6e0008000a00 */
[----:B------:R-:W2:Y:S08]  /*0040*/  LDC.64 R4, c[0x0][0x388] ;  /* 0x0000e200ff047b82 */ /* 0x000eb00000000a00 */
[----:B------:R-:W3:Y:S01]  /*0050*/  LDC.64 R6, c[0x0][0x390] ;  /* 0x0000e400ff067b82 */ /* 0x000ee20000000a00 */
[----:B0-----:R-:W-:-:S04]  /*0060*/  IMAD.WIDE.U32 R2, R9, 0x4, R2 ;  /* 0x0000000409027825 */ /* 0x001fc800078e0002 */
[C---:B--2---:R-:W-:Y:S02]  /*0070*/  IMAD.WIDE.U32 R4, R9.reuse, 0x4, R4 ;  /* 0x0000000409047825 */ /* 0x044fe400078e0004 */
[----:B-1----:R-:W2:Y:S04]  /*0080*/  LDG.E R2, desc[UR4][R2.64] ;  /* 0x0000000402027981 */ /* 0x002ea8000c1e1900 */
[----:B------:R-:W2:Y:S01]  /*0090*/  LDG.E R5, desc[UR4][R4.64] ;  /* 0x0000000404057981 */ /* 0x000ea2000c1e1900 */
[----:B---3--:R-:W-:-:S04]  /*00a0*/  IMAD.WIDE.U32 R6, R9, 0x4, R6 ;  /* 0x0000000409067825 */ /* 0x008fc800078e0006 */
[----:B--2---:R-:W-:-:S05]  /*00b0*/  FADD R9, R2, R5 ;  /* 0x0000000502097221 */ /* 0x004fca0000000000 */
[----:B------:R-:W-:Y:S01]  /*00c0*/  STG.E desc[UR4][R6.64], R9 ;  /* 0x0000000906007986 */ /* 0x000fe2000c101904 */
[----:B------:R-:W-:Y:S05]  /*00d0*/  EXIT ;  /* 0x000000000000794d */ /* 0x000fea0003800000 */
.L_x_0:
[----:B------:R-:W-:-:S00]  /*00e0*/  BRA `(.L_x_0) ;  /* 0xfffffffc00fc7947 */ /* 0x000fc0000383ffff */
[----:B------:R-:W-:-:S00]  /*00f0*/  NOP ;  /* 0x0000000000007918 */ /* 0x000fc00000000000 */
        /* <DEDUP_REMOVED lines=8> */
.L_x_1:


//--------------------- .nv.shared.reserved.0     --------------------------
	.section	.nv.shared.reserved.0,"aw",@nobits
	.weak		__nv_reservedSMEM_offset_0_alias
	.size		__nv_reservedSMEM_offset_0_alias, 0, 64
	.other		__nv_reservedSMEM_offset_0_alias,@"STO_CUDA_RESERVED_SHARED STV_DEFAULT"
__nv_reservedSMEM_offset_0_alias:
	.zero		0
	.zero		64


//--------------------- .nv.constant0._Z9vectorAddPKfS0_Pfi --------------------------
	.section	.nv.constant0._Z9vectorAddPKfS0_Pfi,"a",@progbits
	.sectionflags	@""
	.align	4
.nv.constant0._Z9vectorAddPKfS0_Pfi:
	.zero		924


//--------------------- SYMBOLS --------------------------

	.type		.nv.reservedSmem.offset0,@object
	.size		.nv.reservedSmem.offset0,0x4
